	.headerflags	@"EF_CUDA_TEXMODE_UNIFIED EF_CUDA_64BIT_ADDRESS EF_CUDA_SM86 EF_CUDA_VIRTUAL_SM(EF_CUDA_SM86)"
	.elftype	@"ET_EXEC"


//--------------------- .nv.info                  --------------------------
	.section	.nv.info,"",@"SHT_CUDA_INFO"
	.align	4


	//----- nvinfo : EIATTR_REGCOUNT
	.align		4
        /*0000*/ 	.byte	0x04, 0x2f
        /*0002*/ 	.short	(.L_1 - .L_0)
	.align		4
.L_0:
        /*0004*/ 	.word	index@(triton_poi_fused_clone_11)
        /*0008*/ 	.word	0x0000000e


	//----- nvinfo : EIATTR_MIN_STACK_SIZE
	.align		4
.L_1:
        /*000c*/ 	.byte	0x04, 0x12
        /*000e*/ 	.short	(.L_3 - .L_2)
	.align		4
.L_2:
        /*0010*/ 	.word	index@(triton_poi_fused_clone_11)
        /*0014*/ 	.word	0x00000000


	//----- nvinfo : EIATTR_FRAME_SIZE
	.align		4
.L_3:
        /*0018*/ 	.byte	0x04, 0x11
        /*001a*/ 	.short	(.L_5 - .L_4)
	.align		4
.L_4:
        /*001c*/ 	.word	index@(triton_poi_fused_clone_11)
        /*0020*/ 	.word	0x00000000


	//----- nvinfo : EIATTR_MIN_STACK_SIZE
	.align		4
.L_5:
        /*0024*/ 	.byte	0x04, 0x12
        /*0026*/ 	.short	(.L_7 - .L_6)
	.align		4
.L_6:
        /*0028*/ 	.word	index@(triton_poi_fused_clone_11)
        /*002c*/ 	.word	0x00000000
.L_7:


//--------------------- .nv.info.triton_poi_fused_clone_11 --------------------------
	.section	.nv.info.triton_poi_fused_clone_11,"",@"SHT_CUDA_INFO"
	.sectionflags	@""
	.align	4


	//----- nvinfo : EIATTR_CUDA_API_VERSION
	.align		4
        /*0000*/ 	.byte	0x04, 0x37
        /*0002*/ 	.short	(.L_9 - .L_8)
.L_8:
        /*0004*/ 	.word	0x0000007c


	//----- nvinfo : EIATTR_SW2861232_WAR
	.align		4
.L_9:
        /*0008*/ 	.byte	0x01, 0x35
	.zero		2


	//----- nvinfo : EIATTR_PARAM_CBANK
	.align		4
        /*000c*/ 	.byte	0x04, 0x0a
        /*000e*/ 	.short	(.L_11 - .L_10)
	.align		4
.L_10:
        /*0010*/ 	.word	index@(.nv.constant0.triton_poi_fused_clone_11)
        /*0014*/ 	.short	0x0160
        /*0016*/ 	.short	0x0020


	//----- nvinfo : EIATTR_CBANK_PARAM_SIZE
	.align		4
.L_11:
        /*0018*/ 	.byte	0x03, 0x19
        /*001a*/ 	.short	0x0020


	//----- nvinfo : EIATTR_KPARAM_INFO
	.align		4
        /*001c*/ 	.byte	0x04, 0x17
        /*001e*/ 	.short	(.L_13 - .L_12)
.L_12:
        /*0020*/ 	.word	0x00000000
        /*0024*/ 	.short	0x0003
        /*0026*/ 	.short	0x0018
        /*0028*/ 	.byte	0x00, 0xf4, 0x21, 0x00


	//----- nvinfo : EIATTR_KPARAM_INFO
	.align		4
.L_13:
        /*002c*/ 	.byte	0x04, 0x17
        /*002e*/ 	.short	(.L_15 - .L_14)
.L_14:
        /*0030*/ 	.word	0x00000000
        /*0034*/ 	.short	0x0002
        /*0036*/ 	.short	0x0010
        /*0038*/ 	.byte	0x00, 0xf0, 0x11, 0x00


	//----- nvinfo : EIATTR_KPARAM_INFO
	.align		4
.L_15:
        /*003c*/ 	.byte	0x04, 0x17
        /*003e*/ 	.short	(.L_17 - .L_16)
.L_16:
        /*0040*/ 	.word	0x00000000
        /*0044*/ 	.short	0x0001
        /*0046*/ 	.short	0x0008
        /*0048*/ 	.byte	0x00, 0xf4, 0x21, 0x00


	//----- nvinfo : EIATTR_KPARAM_INFO
	.align		4
.L_17:
        /*004c*/ 	.byte	0x04, 0x17
        /*004e*/ 	.short	(.L_19 - .L_18)
.L_18:
        /*0050*/ 	.word	0x00000000
        /*0054*/ 	.short	0x0000
        /*0056*/ 	.short	0x0000
        /*0058*/ 	.byte	0x00, 0xf4, 0x21, 0x00


	//----- nvinfo : EIATTR_MAXREG_COUNT
	.align		4
.L_19:
        /*005c*/ 	.byte	0x03, 0x1b
        /*005e*/ 	.short	0x00ff


	//----- nvinfo : EIATTR_EXIT_INSTR_OFFSETS
	.align		4
        /*0060*/ 	.byte	0x04, 0x1c
        /*0062*/ 	.short	(.L_21 - .L_20)


	//   ....[0]....
.L_20:
        /*0064*/ 	.word	0x000001b0


	//----- nvinfo : EIATTR_REQNTID
	.align		4
.L_21:
        /*0068*/ 	.byte	0x04, 0x10
        /*006a*/ 	.short	(.L_23 - .L_22)
.L_22:
        /*006c*/ 	.word	0x00000080
        /*0070*/ 	.word	0x00000001
        /*0074*/ 	.word	0x00000001
.L_23:


//--------------------- .nv.callgraph             --------------------------
	.section	.nv.callgraph,"",@"SHT_CUDA_CALLGRAPH"
	.align	4
	.sectionentsize	8
	.align		4
        /*0000*/ 	.word	0x00000000
	.align		4
        /*0004*/ 	.word	0xffffffff
	.align		4
        /*0008*/ 	.word	0x00000000
	.align		4
        /*000c*/ 	.word	0xfffffffe
	.align		4
        /*0010*/ 	.word	0x00000000
	.align		4
        /*0014*/ 	.word	0xfffffffd
	.align		4
        /*0018*/ 	.word	0x00000000
	.align		4
        /*001c*/ 	.word	0xfffffffc


//--------------------- .nv.rel.action            --------------------------
	.section	.nv.rel.action,"",@"SHT_CUDA_RELOCINFO"
	.align	8
	.sectionentsize	8
        /*0000*/ 	.byte	0x73, 0x00, 0x00, 0x00, 0x00, 0x00, 0x00, 0x00, 0x00, 0x00, 0x00, 0x11, 0x25, 0x00, 0x05, 0x36


//--------------------- .nv.constant0.triton_poi_fused_clone_11 --------------------------
	.section	.nv.constant0.triton_poi_fused_clone_11,"a",@progbits
	.sectionflags	@""
	.align	4
.nv.constant0.triton_poi_fused_clone_11:
	.zero		384


//--------------------- .text.triton_poi_fused_clone_11 --------------------------
	.section	.text.triton_poi_fused_clone_11,"ax",@progbits
	.sectioninfo	@"SHI_REGISTERS=14"
	.align	128
        .global         triton_poi_fused_clone_11
        .type           triton_poi_fused_clone_11,@function
        .size           triton_poi_fused_clone_11,(.L_x_1 - triton_poi_fused_clone_11)
        .other          triton_poi_fused_clone_11,@"STO_CUDA_ENTRY STV_DEFAULT"
triton_poi_fused_clone_11:
.text.triton_poi_fused_clone_11:
[----:B------:R-:W-:Y:S02]  /*0000*/  IMAD.MOV.U32 R1, RZ, RZ, c[0x0][0x28] ;  /* 0x00000a00ff017624 */ /* 0x000fe400078e00ff */
[----:B------:R-:W0:Y:S01]  /*0010*/  S2R R0, SR_TID.X ;  /* 0x0000000000007919 */ /* 0x000e220000002100 */
[----:B------:R-:W-:-:S03]  /*0020*/  ULDC.64 UR4, c[0x0][0x118] ;  /* 0x0000460000047ab9 */ /* 0x000fc60000000a00 */
[----:B------:R-:W1:Y:S01]  /*0030*/  S2R R5, SR_CTAID.X ;  /* 0x0000000000057919 */ /* 0x000e620000002500 */
[----:B0-----:R-:W-:Y:S01]  /*0040*/  IMAD.SHL.U32 R0, R0, 0x8, RZ ;  /* 0x0000000800007824 */ /* 0x001fe200078e00ff */
[----:B-1----:R-:W-:-:S04]  /*0050*/  SHF.R.S32.HI R3, RZ, 0x15, R5 ;  /* 0x00000015ff037819 */ /* 0x002fc80000011405 */
[----:B------:R-:W-:Y:S02]  /*0060*/  LOP3.LUT R0, R0, 0x3f8, RZ, 0xc0, !PT ;  /* 0x000003f800007812 */ /* 0x000fe400078ec0ff */
[----:B------:R-:W-:-:S03]  /*0070*/  SGXT R3, R3, 0x1 ;  /* 0x000000010303781a */ /* 0x000fc60000000200 */
[----:B------:R-:W-:-:S04]  /*0080*/  IMAD R0, R5, 0x400, R0 ;  /* 0x0000040005007824 */ /* 0x000fc800078e0200 */
[----:B------:R-:W-:Y:S01]  /*0090*/  IMAD.HI R6, R0, 0x2aaaaaab, RZ ;  /* 0x2aaaaaab00067827 */ /* 0x000fe200078e02ff */
[----:B------:R-:W-:-:S04]  /*00a0*/  LEA.HI R3, R3, R0, RZ, 0x7 ;  /* 0x0000000003037211 */ /* 0x000fc800078f38ff */
[----:B------:R-:W-:Y:S02]  /*00b0*/  SHF.R.S32.HI R2, RZ, 0x7, R3 ;  /* 0x00000007ff027819 */ /* 0x000fe40000011403 */
[----:B------:R-:W-:Y:S02]  /*00c0*/  SHF.R.U32.HI R7, RZ, 0x1f, R6 ;  /* 0x0000001fff077819 */ /* 0x000fe40000011606 */
[----:B------:R-:W-:Y:S01]  /*00d0*/  LOP3.LUT R3, R3, 0xffffff80, RZ, 0xc0, !PT ;  /* 0xffffff8003037812 */ /* 0x000fe200078ec0ff */
[----:B------:R-:W-:Y:S01]  /*00e0*/  IMAD.HI R4, R2, 0x2aaaaaab, RZ ;  /* 0x2aaaaaab02047827 */ /* 0x000fe200078e02ff */
[----:B------:R-:W-:Y:S02]  /*00f0*/  LEA.HI.SX32 R6, R6, R7, 0x17 ;  /* 0x0000000706067211 */ /* 0x000fe400078fbaff */
[----:B------:R-:W-:Y:S02]  /*0100*/  IADD3 R3, R0, -R3, RZ ;  /* 0x8000000300037210 */ /* 0x000fe40007ffe0ff */
[----:B------:R-:W-:-:S02]  /*0110*/  SHF.R.U32.HI R5, RZ, 0x1f, R4 ;  /* 0x0000001fff057819 */ /* 0x000fc40000011604 */
[----:B------:R-:W-:Y:S01]  /*0120*/  MOV R7, 0x2 ;  /* 0x0000000200077802 */ /* 0x000fe20000000f00 */
[----:B------:R-:W-:Y:S01]  /*0130*/  IMAD R6, R6, 0x80, R3 ;  /* 0x0000008006067824 */ /* 0x000fe200078e0203 */
[----:B------:R-:W-:-:S05]  /*0140*/  LEA.HI R5, R4, R5, RZ, 0x1e ;  /* 0x0000000504057211 */ /* 0x000fca00078ff0ff */
[----:B------:R-:W-:-:S04]  /*0150*/  IMAD R5, R5, -0x18, R2 ;  /* 0xffffffe805057824 */ /* 0x000fc800078e0202 */
[----:B------:R-:W-:-:S04]  /*0160*/  IMAD R2, R5, 0x80800, R6 ;  /* 0x0008080005027824 */ /* 0x000fc800078e0206 */
[----:B------:R-:W-:-:S05]  /*0170*/  IMAD.WIDE R2, R2, R7, c[0x0][0x160] ;  /* 0x0000580002027625 */ /* 0x000fca00078e0207 */
[----:B------:R-:W2:Y:S01]  /*0180*/  LDG.E.128 R8, [R2.64] ;  /* 0x0000000402087981 */ /* 0x000ea2000c1e1d00 */
[----:B------:R-:W-:-:S05]  /*0190*/  IMAD.WIDE R4, R0, R7, c[0x0][0x168] ;  /* 0x00005a0000047625 */ /* 0x000fca00078e0207 */
[----:B--2---:R-:W-:Y:S01]  /*01a0*/  STG.E.128 [R4.64], R8 ;  /* 0x0000000804007986 */ /* 0x004fe2000c101d04 */
[----:B------:R-:W-:Y:S05]  /*01b0*/  EXIT ;  /* 0x000000000000794d */ /* 0x000fea0003800000 */
.L_x_0:
[----:B------:R-:W-:-:S00]  /*01c0*/  BRA `(.L_x_0) ;  /* 0xfffffff000007947 */ /* 0x000fc0000383ffff */
[----:B------:R-:W-:-:S00]  /*01d0*/  NOP ;  /* 0x0000000000007918 */ /* 0x000fc00000000000 */
        /* <DEDUP_REMOVED lines=10> */
.L_x_1:
